	.headerflags	@"EF_CUDA_TEXMODE_UNIFIED EF_CUDA_64BIT_ADDRESS EF_CUDA_ACCELERATORS EF_CUDA_SM90 EF_CUDA_VIRTUAL_SM(EF_CUDA_SM90)"
	.elftype	@"ET_EXEC"


//--------------------- .nv.info                  --------------------------
	.section	.nv.info,"",@"SHT_CUDA_INFO"
	.align	4


	//----- nvinfo : EIATTR_REGCOUNT
	.align		4
        /*0000*/ 	.byte	0x04, 0x2f
        /*0002*/ 	.short	(.L_1 - .L_0)
	.align		4
.L_0:
        /*0004*/ 	.word	index@(triton_poi_fused__prelu_kernel_convolution_2)
        /*0008*/ 	.word	0x00000016


	//----- nvinfo : EIATTR_MIN_STACK_SIZE
	.align		4
.L_1:
        /*000c*/ 	.byte	0x04, 0x12
        /*000e*/ 	.short	(.L_3 - .L_2)
	.align		4
.L_2:
        /*0010*/ 	.word	index@(triton_poi_fused__prelu_kernel_convolution_2)
        /*0014*/ 	.word	0x00000000


	//----- nvinfo : EIATTR_FRAME_SIZE
	.align		4
.L_3:
        /*0018*/ 	.byte	0x04, 0x11
        /*001a*/ 	.short	(.L_5 - .L_4)
	.align		4
.L_4:
        /*001c*/ 	.word	index@(triton_poi_fused__prelu_kernel_convolution_2)
        /*0020*/ 	.word	0x00000000


	//----- nvinfo : EIATTR_MIN_STACK_SIZE
	.align		4
.L_5:
        /*0024*/ 	.byte	0x04, 0x12
        /*0026*/ 	.short	(.L_7 - .L_6)
	.align		4
.L_6:
        /*0028*/ 	.word	index@(triton_poi_fused__prelu_kernel_convolution_2)
        /*002c*/ 	.word	0x00000000
.L_7:


//--------------------- .nv.info.triton_poi_fused__prelu_kernel_convolution_2 --------------------------
	.section	.nv.info.triton_poi_fused__prelu_kernel_convolution_2,"",@"SHT_CUDA_INFO"
	.sectionflags	@""
	.align	4


	//----- nvinfo : EIATTR_CUDA_API_VERSION
	.align		4
        /*0000*/ 	.byte	0x04, 0x37
        /*0002*/ 	.short	(.L_9 - .L_8)
.L_8:
        /*0004*/ 	.word	0x0000007c


	//----- nvinfo : EIATTR_KPARAM_INFO
	.align		4
.L_9:
        /*0008*/ 	.byte	0x04, 0x17
        /*000a*/ 	.short	(.L_11 - .L_10)
.L_10:
        /*000c*/ 	.word	0x00000000
        /*0010*/ 	.short	0x0004
        /*0012*/ 	.short	0x0020
        /*0014*/ 	.byte	0x00, 0xf0, 0x11, 0x00


	//----- nvinfo : EIATTR_KPARAM_INFO
	.align		4
.L_11:
        /*0018*/ 	.byte	0x04, 0x17
        /*001a*/ 	.short	(.L_13 - .L_12)
.L_12:
        /*001c*/ 	.word	0x00000000
        /*0020*/ 	.short	0x0003
        /*0022*/ 	.short	0x0018
        /*0024*/ 	.byte	0x00, 0xf4, 0x21, 0x00


	//----- nvinfo : EIATTR_KPARAM_INFO
	.align		4
.L_13:
        /*0028*/ 	.byte	0x04, 0x17
        /*002a*/ 	.short	(.L_15 - .L_14)
.L_14:
        /*002c*/ 	.word	0x00000000
        /*0030*/ 	.short	0x0002
        /*0032*/ 	.short	0x0010
        /*0034*/ 	.byte	0x00, 0xf4, 0x21, 0x00


	//----- nvinfo : EIATTR_KPARAM_INFO
	.align		4
.L_15:
        /*0038*/ 	.byte	0x04, 0x17
        /*003a*/ 	.short	(.L_17 - .L_16)
.L_16:
        /*003c*/ 	.word	0x00000000
        /*0040*/ 	.short	0x0001
        /*0042*/ 	.short	0x0008
        /*0044*/ 	.byte	0x00, 0xf4, 0x21, 0x00


	//----- nvinfo : EIATTR_KPARAM_INFO
	.align		4
.L_17:
        /*0048*/ 	.byte	0x04, 0x17
        /*004a*/ 	.short	(.L_19 - .L_18)
.L_18:
        /*004c*/ 	.word	0x00000000
        /*0050*/ 	.short	0x0000
        /*0052*/ 	.short	0x0000
        /*0054*/ 	.byte	0x00, 0xf4, 0x21, 0x00


	//----- nvinfo : EIATTR_SPARSE_MMA_MASK
	.align		4
.L_19:
        /*0058*/ 	.byte	0x03, 0x50
        /*005a*/ 	.short	0x0000


	//----- nvinfo : EIATTR_MAXREG_COUNT
	.align		4
        /*005c*/ 	.byte	0x03, 0x1b
        /*005e*/ 	.short	0x00ff


	//----- nvinfo : EIATTR_EXIT_INSTR_OFFSETS
	.align		4
        /*0060*/ 	.byte	0x04, 0x1c
        /*0062*/ 	.short	(.L_21 - .L_20)


	//   ....[0]....
.L_20:
        /*0064*/ 	.word	0x000002f0


	//   ....[1]....
        /*0068*/ 	.word	0x00000310


	//----- nvinfo : EIATTR_REQNTID
	.align		4
.L_21:
        /*006c*/ 	.byte	0x04, 0x10
        /*006e*/ 	.short	(.L_23 - .L_22)
.L_22:
        /*0070*/ 	.word	0x00000080
        /*0074*/ 	.word	0x00000001
        /*0078*/ 	.word	0x00000001


	//----- nvinfo : EIATTR_CBANK_PARAM_SIZE
	.align		4
.L_23:
        /*007c*/ 	.byte	0x03, 0x19
        /*007e*/ 	.short	0x0024


	//----- nvinfo : EIATTR_PARAM_CBANK
	.align		4
        /*0080*/ 	.byte	0x04, 0x0a
        /*0082*/ 	.short	(.L_25 - .L_24)
	.align		4
.L_24:
        /*0084*/ 	.word	index@(.nv.constant0.triton_poi_fused__prelu_kernel_convolution_2)
        /*0088*/ 	.short	0x0210
        /*008a*/ 	.short	0x0024


	//----- nvinfo : EIATTR_SW_WAR
	.align		4
.L_25:
        /*008c*/ 	.byte	0x04, 0x36
        /*008e*/ 	.short	(.L_27 - .L_26)
.L_26:
        /*0090*/ 	.word	0x00000008
.L_27:


//--------------------- .nv.callgraph             --------------------------
	.section	.nv.callgraph,"",@"SHT_CUDA_CALLGRAPH"
	.align	4
	.sectionentsize	8
	.align		4
        /*0000*/ 	.word	0x00000000
	.align		4
        /*0004*/ 	.word	0xffffffff
	.align		4
        /*0008*/ 	.word	0x00000000
	.align		4
        /*000c*/ 	.word	0xfffffffe
	.align		4
        /*0010*/ 	.word	0x00000000
	.align		4
        /*0014*/ 	.word	0xfffffffd
	.align		4
        /*0018*/ 	.word	0x00000000
	.align		4
        /*001c*/ 	.word	0xfffffffc


//--------------------- .text.triton_poi_fused__prelu_kernel_convolution_2 --------------------------
	.section	.text.triton_poi_fused__prelu_kernel_convolution_2,"ax",@progbits
	.align	128
        .global         triton_poi_fused__prelu_kernel_convolution_2
        .type           triton_poi_fused__prelu_kernel_convolution_2,@function
        .size           triton_poi_fused__prelu_kernel_convolution_2,(.L_x_1 - triton_poi_fused__prelu_kernel_convolution_2)
        .other          triton_poi_fused__prelu_kernel_convolution_2,@"STO_CUDA_ENTRY STV_DEFAULT"
triton_poi_fused__prelu_kernel_convolution_2:
.text.triton_poi_fused__prelu_kernel_convolution_2:
[----:B------:R-:W0:Y:S02]  /*0000*/  LDC R1, c[0x0][0x28] ;  /* 0x00000a00ff017b82 */ /* 0x000e240000000800 */
[----:B------:R-:W1:Y:S01]  /*0010*/  S2R R0, SR_TID.X ;  /* 0x0000000000007919 */ /* 0x000e620000002100 */
[----:B------:R-:W-:Y:S01]  /*0020*/  HFMA2.MMA R2, -RZ, RZ, 0, 0 ;  /* 0x00000000ff027435 */ /* 0x000fe200000001ff */
[----:B------:R-:W-:Y:S01]  /*0030*/  IMAD.MOV.U32 R4, RZ, RZ, RZ ;  /* 0x000000ffff047224 */ /* 0x000fe200078e00ff */
[----:B------:R-:W2:Y:S01]  /*0040*/  LDC.64 R6, c[0x0][0x218] ;  /* 0x00008600ff067b82 */ /* 0x000ea20000000a00 */
[----:B------:R-:W3:Y:S01]  /*0050*/  S2R R3, SR_CTAID.X ;  /* 0x0000000000037919 */ /* 0x000ee20000002500 */
[----:B------:R-:W-:Y:S01]  /*0060*/  IMAD.MOV.U32 R17, RZ, RZ, RZ ;  /* 0x000000ffff117224 */ /* 0x000fe200078e00ff */
[----:B------:R-:W-:Y:S01]  /*0070*/  ULDC.64 UR4, c[0x0][0x208] ;  /* 0x0000820000047ab9 */ /* 0x000fe20000000a00 */
[----:B-1----:R-:W-:-:S05]  /*0080*/  IMAD.SHL.U32 R0, R0, 0x2, RZ ;  /* 0x0000000200007824 */ /* 0x002fca00078e00ff */
[----:B------:R-:W-:-:S05]  /*0090*/  LOP3.LUT R0, R0, 0xfe, RZ, 0xc0, !PT ;  /* 0x000000fe00007812 */ /* 0x000fca00078ec0ff */
[----:B---3--:R-:W-:-:S04]  /*00a0*/  IMAD R3, R3, 0x100, R0 ;  /* 0x0000010003037824 */ /* 0x008fc800078e0200 */
[C---:B------:R-:W-:Y:S01]  /*00b0*/  VIADD R5, R3.reuse, 0x1 ;  /* 0x0000000103057836 */ /* 0x040fe20000000000 */
[C---:B------:R-:W-:Y:S01]  /*00c0*/  ISETP.GE.AND P2, PT, R3.reuse, 0xd240, PT ;  /* 0x0000d2400300780c */ /* 0x040fe20003f46270 */
[----:B------:R-:W-:-:S04]  /*00d0*/  IMAD.HI R0, R3, -0x6425bedb, R2 ;  /* 0x9bda412503007827 */ /* 0x000fc800078e0202 */
[----:B------:R-:W-:Y:S01]  /*00e0*/  IMAD.HI R2, R5, -0x6425bedb, R4 ;  /* 0x9bda412505027827 */ /* 0x000fe200078e0204 */
[----:B------:R-:W-:Y:S01]  /*00f0*/  SHF.R.U32.HI R9, RZ, 0x1f, R0 ;  /* 0x0000001fff097819 */ /* 0x000fe20000011600 */
[----:B------:R-:W1:Y:S03]  /*0100*/  LDC.64 R4, c[0x0][0x210] ;  /* 0x00008400ff047b82 */ /* 0x000e660000000a00 */
[----:B------:R-:W-:Y:S02]  /*0110*/  SHF.R.U32.HI R11, RZ, 0x1f, R2 ;  /* 0x0000001fff0b7819 */ /* 0x000fe40000011602 */
[----:B------:R-:W-:Y:S02]  /*0120*/  LEA.HI.SX32 R0, R0, R9, 0x17 ;  /* 0x0000000900007211 */ /* 0x000fe400078fbaff */
[----:B------:R-:W-:Y:S01]  /*0130*/  LEA.HI.SX32 R11, R2, R11, 0x17 ;  /* 0x0000000b020b7211 */ /* 0x000fe200078fbaff */
[----:B------:R-:W3:Y:S01]  /*0140*/  LDC.64 R8, c[0x0][0x220] ;  /* 0x00008800ff087b82 */ /* 0x000ee20000000a00 */
[----:B------:R-:W-:-:S02]  /*0150*/  LEA.HI R2, R0, R0, RZ, 0x4 ;  /* 0x0000000000027211 */ /* 0x000fc400078f20ff */
[----:B------:R-:W-:Y:S02]  /*0160*/  LEA.HI R10, R11, R11, RZ, 0x4 ;  /* 0x0000000b0b0a7211 */ /* 0x000fe400078f20ff */
[----:B------:R-:W-:Y:S02]  /*0170*/  LOP3.LUT R13, R2, 0xfffffff0, RZ, 0xc0, !PT ;  /* 0xfffffff0020d7812 */ /* 0x000fe400078ec0ff */
[----:B------:R-:W-:-:S03]  /*0180*/  LOP3.LUT R10, R10, 0xfffffff0, RZ, 0xc0, !PT ;  /* 0xfffffff00a0a7812 */ /* 0x000fc600078ec0ff */
[----:B------:R-:W-:Y:S01]  /*0190*/  IMAD.IADD R13, R0, 0x1, -R13 ;  /* 0x00000001000d7824 */ /* 0x000fe200078e0a0d */
[----:B------:R-:W-:Y:S01]  /*01a0*/  IADD3 R15, R11, -R10, RZ ;  /* 0x8000000a0b0f7210 */ /* 0x000fe20007ffe0ff */
[----:B------:R-:W-:Y:S02]  /*01b0*/  HFMA2.MMA R0, -RZ, RZ, 0, 0 ;  /* 0x00000000ff007435 */ /* 0x000fe400000001ff */
[--C-:B--2---:R-:W-:Y:S02]  /*01c0*/  IMAD.WIDE R10, R13, 0x4, R6.reuse ;  /* 0x000000040d0a7825 */ /* 0x104fe400078e0206 */
[----:B------:R-:W2:Y:S02]  /*01d0*/  LDC.64 R12, c[0x0][0x228] ;  /* 0x00008a00ff0c7b82 */ /* 0x000ea40000000a00 */
[----:B------:R-:W-:Y:S01]  /*01e0*/  IMAD.WIDE R6, R15, 0x4, R6 ;  /* 0x000000040f067825 */ /* 0x000fe200078e0206 */
[----:B------:R-:W-:Y:S01]  /*01f0*/  CS2R R14, SRZ ;  /* 0x00000000000e7805 */ /* 0x000fe2000001ff00 */
[----:B------:R-:W4:Y:S02]  /*0200*/  @!P2 LDG.E.EL R17, desc[UR4][R10.64] ;  /* 0x000000040a11a981 */ /* 0x000f24000c2e1900 */
[----:B-1----:R-:W-:-:S02]  /*0210*/  IMAD.WIDE R4, R3, 0x4, R4 ;  /* 0x0000000403047825 */ /* 0x002fc400078e0204 */
[----:B------:R-:W5:Y:S04]  /*0220*/  @!P2 LDG.E.EL R0, desc[UR4][R6.64] ;  /* 0x000000040600a981 */ /* 0x000f68000c2e1900 */
[----:B------:R-:W5:Y:S04]  /*0230*/  @!P2 LDG.E.64 R14, desc[UR4][R4.64] ;  /* 0x00000004040ea981 */ /* 0x000f68000c1e1b00 */
[----:B---3--:R-:W3:Y:S01]  /*0240*/  LDG.E R8, desc[UR4][R8.64] ;  /* 0x0000000408087981 */ /* 0x008ee2000c1e1900 */
[----:B-----5:R-:W-:Y:S01]  /*0250*/  FADD R19, R0, R15 ;  /* 0x0000000f00137221 */ /* 0x020fe20000000000 */
[----:B----4-:R-:W-:Y:S01]  /*0260*/  FADD R18, R17, R14 ;  /* 0x0000000e11127221 */ /* 0x010fe20000000000 */
[----:B------:R-:W-:-:S02]  /*0270*/  FSETP.GT.AND P0, PT, R14, -R17, PT ;  /* 0x800000110e00720b */ /* 0x000fc40003f04000 */
[C---:B---3--:R-:W-:Y:S01]  /*0280*/  FMUL R2, R8.reuse, R19 ;  /* 0x0000001308027220 */ /* 0x048fe20000400000 */
[----:B------:R-:W-:Y:S01]  /*0290*/  FMUL R17, R8, R18 ;  /* 0x0000001208117220 */ /* 0x000fe20000400000 */
[----:B------:R-:W-:Y:S01]  /*02a0*/  FSETP.GT.AND P1, PT, R15, -R0, PT ;  /* 0x800000000f00720b */ /* 0x000fe20003f24000 */
[----:B------:R1:W-:Y:S03]  /*02b0*/  @!P2 STG.E.64 desc[UR4][R4.64], R18 ;  /* 0x000000120400a986 */ /* 0x0003e6000c101b04 */
[----:B------:R-:W-:Y:S01]  /*02c0*/  FSEL R11, R19, R2, P1 ;  /* 0x00000002130b7208 */ /* 0x000fe20000800000 */
[----:B--2---:R-:W-:Y:S01]  /*02d0*/  IMAD.WIDE R2, R3, 0x4, R12 ;  /* 0x0000000403027825 */ /* 0x004fe200078e020c */
[----:B------:R-:W-:Y:S01]  /*02e0*/  FSEL R10, R18, R17, P0 ;  /* 0x00000011120a7208 */ /* 0x000fe20000000000 */
[----:B------:R-:W-:Y:S06]  /*02f0*/  @P2 EXIT ;  /* 0x000000000000294d */ /* 0x000fec0003800000 */
[----:B------:R-:W-:Y:S01]  /*0300*/  STG.E.64 desc[UR4][R2.64], R10 ;  /* 0x0000000a02007986 */ /* 0x000fe2000c101b04 */
[----:B------:R-:W-:Y:S05]  /*0310*/  EXIT ;  /* 0x000000000000794d */ /* 0x000fea0003800000 */
.L_x_0:
[----:B------:R-:W-:-:S00]  /*0320*/  BRA `(.L_x_0) ;  /* 0xfffffffc00fc7947 */ /* 0x000fc0000383ffff */
[----:B------:R-:W-:-:S00]  /*0330*/  NOP ;  /* 0x0000000000007918 */ /* 0x000fc00000000000 */
        /* <DEDUP_REMOVED lines=12> */
.L_x_1:


//--------------------- .nv.constant0.triton_poi_fused__prelu_kernel_convolution_2 --------------------------
	.section	.nv.constant0.triton_poi_fused__prelu_kernel_convolution_2,"a",@progbits
	.sectionflags	@""
	.align	4
.nv.constant0.triton_poi_fused__prelu_kernel_convolution_2:
	.zero		564
